//
// Generated by NVIDIA NVVM Compiler
//
// Compiler Build ID: CL-36424714
// Cuda compilation tools, release 13.0, V13.0.88
// Based on NVVM 20.0.0
//

.version 9.0
.target sm_100
.address_size 64

	// .globl	_Z8mykernelv
.extern .func  (.param .b32 func_retval0) vprintf
(
	.param .b64 vprintf_param_0,
	.param .b64 vprintf_param_1
)
;
.global .align 1 .b8 $str[22] = {72, 101, 108, 108, 111, 32, 119, 111, 114, 108, 100, 32, 102, 114, 111, 109, 33, 32, 37, 100, 10};

.visible .entry _Z8mykernelv()
{
	.local .align 8 .b8 	__local_depot0[8];
	.reg .b64 	%SP;
	.reg .b64 	%SPL;
	.reg .b32 	%r<7>;
	.reg .b64 	%rd<5>;

	mov.u64 	%SPL, __local_depot0;
	cvta.local.u64 	%SP, %SPL;
	add.u64 	%rd1, %SP, 0;
	add.u64 	%rd2, %SPL, 0;
	mov.u32 	%r1, %ctaid.x;
	mov.u32 	%r2, %ntid.x;
	mov.u32 	%r3, %tid.x;
	mad.lo.s32 	%r4, %r1, %r2, %r3;
	st.local.u32 	[%rd2], %r4;
	mov.u64 	%rd3, $str;
	cvta.global.u64 	%rd4, %rd3;
	{ // callseq 0, 0
	.param .b64 param0;
	st.param.b64 	[param0], %rd4;
	.param .b64 param1;
	st.param.b64 	[param1], %rd1;
	.param .b32 retval0;
	call.uni (retval0), 
	vprintf, 
	(
	param0, 
	param1
	);
	ld.param.b32 	%r5, [retval0];
	} // callseq 0
	ret;

}


// ===== COMPILED SASS (sm_100) =====

	.target	sm_100

	.elftype	@"ET_EXEC"


//--------------------- .note.nv.tkinfo           --------------------------
	.section	.note.nv.tkinfo,"",@"SHT_NOTE"
	.sectionflags	@"SHF_NOTE_NV_TKINFO"
	.tkinfo
        /*0018*/ 	.word	0x00000002
        /*0030*/ 	.string	""
        /*0030*/ 	.string	"ptxas"
        /*0030*/ 	.string	"Cuda compilation tools, release 13.0, V13.0.88"
        /*0030*/ 	.string	"Build cuda_13.0.r13.0/compiler.36424714_0"
        /*0030*/ 	.string	"-arch sm_100 -m 64 "



//--------------------- .note.nv.cuinfo           --------------------------
	.section	.note.nv.cuinfo,"",@"SHT_NOTE"
	.sectionflags	@"SHF_NOTE_NV_CUINFO"
        /*0018*/ 	.short	0x0002
        /*001a*/ 	.short	0x0064
        /*001c*/ 	.short	0x0082
	.zero		2


//--------------------- .nv.info                  --------------------------
	.section	.nv.info,"",@"SHT_CUDA_INFO"
	.align	4


	//----- nvinfo : EIATTR_REGCOUNT
	.align		4
        /*0000*/ 	.byte	0x04, 0x2f
        /*0002*/ 	.short	(.L_2 - .L_1)
	.align		4
.L_1:
        /*0004*/ 	.word	index@(_Z8mykernelv)
        /*0008*/ 	.word	0x00000018


	//----- nvinfo : EIATTR_FRAME_SIZE
	.align		4
.L_2:
        /*000c*/ 	.byte	0x04, 0x11
        /*000e*/ 	.short	(.L_4 - .L_3)
	.align		4
.L_3:
        /*0010*/ 	.word	index@(_Z8mykernelv)
        /*0014*/ 	.word	0x00000008


	//----- nvinfo : EIATTR_MIN_STACK_SIZE
	.align		4
.L_4:
        /*0018*/ 	.byte	0x04, 0x12
        /*001a*/ 	.short	(.L_6 - .L_5)
	.align		4
.L_5:
        /*001c*/ 	.word	index@(_Z8mykernelv)
        /*0020*/ 	.word	0x00000008
.L_6:


//--------------------- .nv.compat                --------------------------
	.section	.nv.compat,"",@"SHT_CUDA_COMPAT_INFO"
	.align	4
        /*0000*/ 	.byte	0x02, 0x09, 0x00, 0x00, 0x02, 0x02, 0x01, 0x00, 0x02, 0x05, 0x05, 0x00, 0x03, 0x07, 0x01, 0x01
        /*0010*/ 	.byte	0x02, 0x03, 0x00, 0x00, 0x02, 0x06, 0x01, 0x00, 0x04, 0x0b, 0x08, 0x00, 0x09, 0x00, 0x00, 0x00
        /*0020*/ 	.byte	0x00, 0x00, 0x00, 0x00


//--------------------- .nv.info._Z8mykernelv     --------------------------
	.section	.nv.info._Z8mykernelv,"",@"SHT_CUDA_INFO"
	.sectionflags	@""
	.align	4


	//----- nvinfo : EIATTR_CUDA_API_VERSION
	.align		4
        /*0000*/ 	.byte	0x04, 0x37
        /*0002*/ 	.short	(.L_8 - .L_7)
.L_7:
        /*0004*/ 	.word	0x00000082


	//----- nvinfo : EIATTR_SPARSE_MMA_MASK
	.align		4
.L_8:
        /*0008*/ 	.byte	0x03, 0x50
        /*000a*/ 	.short	0x0000


	//----- nvinfo : EIATTR_MAXREG_COUNT
	.align		4
        /*000c*/ 	.byte	0x03, 0x1b
        /*000e*/ 	.short	0x00ff


	//----- nvinfo : EIATTR_EXTERNS
	.align		4
        /*0010*/ 	.byte	0x04, 0x0f
        /*0012*/ 	.short	(.L_10 - .L_9)


	//   ....[0]....
	.align		4
.L_9:
        /*0014*/ 	.word	index@(vprintf)


	//----- nvinfo : EIATTR_MERCURY_ISA_VERSION
	.align		4
.L_10:
        /*0018*/ 	.byte	0x03, 0x5f
        /*001a*/ 	.short	0x0101


	//----- nvinfo : EIATTR_VRC_CTA_INIT_COUNT
	.align		4
        /*001c*/ 	.byte	0x02, 0x4a
	.zero		1
	.zero		1


	//----- nvinfo : EIATTR_SYSCALL_OFFSETS
	.align		4
        /*0020*/ 	.byte	0x04, 0x46
        /*0022*/ 	.short	(.L_12 - .L_11)


	//   ....[0]....
.L_11:
        /*0024*/ 	.word	0x00000110


	//----- nvinfo : EIATTR_EXIT_INSTR_OFFSETS
	.align		4
.L_12:
        /*0028*/ 	.byte	0x04, 0x1c
        /*002a*/ 	.short	(.L_14 - .L_13)


	//   ....[0]....
.L_13:
        /*002c*/ 	.word	0x00000120


	//----- nvinfo : EIATTR_SW_WAR
	.align		4
.L_14:
        /*0030*/ 	.byte	0x04, 0x36
        /*0032*/ 	.short	(.L_16 - .L_15)
.L_15:
        /*0034*/ 	.word	0x00000008
.L_16:


//--------------------- .nv.callgraph             --------------------------
	.section	.nv.callgraph,"",@"SHT_CUDA_CALLGRAPH"
	.align	4
	.sectionentsize	8
	.align		4
        /*0000*/ 	.word	0x00000000
	.align		4
        /*0004*/ 	.word	0xffffffff
	.align		4
        /*0008*/ 	.word	index@(_Z8mykernelv)
	.align		4
        /*000c*/ 	.word	index@(vprintf)
	.align		4
        /*0010*/ 	.word	0x00000000
	.align		4
        /*0014*/ 	.word	0xfffffffe
	.align		4
        /*0018*/ 	.word	0x00000000
	.align		4
        /*001c*/ 	.word	0xfffffffd
	.align		4
        /*0020*/ 	.word	0x00000000
	.align		4
        /*0024*/ 	.word	0xfffffffc


//--------------------- .nv.constant4             --------------------------
	.section	.nv.constant4,"a",@progbits
	.align	8
	.align		8
.nv.constant4:
        /*0000*/ 	.dword	vprintf
	.align		8
        /*0008*/ 	.dword	$str


//--------------------- .text._Z8mykernelv        --------------------------
	.section	.text._Z8mykernelv,"ax",@progbits
	.align	128
        .global         _Z8mykernelv
        .type           _Z8mykernelv,@function
        .size           _Z8mykernelv,(.L_x_2 - _Z8mykernelv)
        .other          _Z8mykernelv,@"STO_CUDA_ENTRY STV_DEFAULT"
_Z8mykernelv:
.text._Z8mykernelv:
[----:B------:R-:W0:Y:S01]  /*0000*/  LDC R1, c[0x0][0x37c] ;  /* 0x0000df00ff017b82 */ /* 0x000e220000000800 */
[----:B------:R-:W1:Y:S01]  /*0010*/  S2R R3, SR_TID.X ;  /* 0x0000000000037919 */ /* 0x000e620000002100 */
[----:B------:R-:W2:Y:S06]  /*0020*/  LDCU UR5, c[0x0][0x2fc] ;  /* 0x00005f80ff0577ac */ /* 0x000eac0008000800 */
[----:B------:R-:W1:Y:S01]  /*0030*/  S2UR UR6, SR_CTAID.X ;  /* 0x00000000000679c3 */ /* 0x000e620000002500 */
[----:B------:R-:W-:Y:S01]  /*0040*/  MOV R2, 0x0 ;  /* 0x0000000000027802 */ /* 0x000fe20000000f00 */
[----:B0-----:R-:W-:Y:S01]  /*0050*/  VIADD R1, R1, 0xfffffff8 ;  /* 0xfffffff801017836 */ /* 0x001fe20000000000 */
[----:B------:R-:W0:Y:S05]  /*0060*/  LDCU UR4, c[0x0][0x2f8] ;  /* 0x00005f00ff0477ac */ /* 0x000e2a0008000800 */
[----:B------:R-:W1:Y:S01]  /*0070*/  LDC R0, c[0x0][0x360] ;  /* 0x0000d800ff007b82 */ /* 0x000e620000000800 */
[----:B0-----:R-:W-:-:S05]  /*0080*/  IADD3 R6, P0, PT, R1, UR4, RZ ;  /* 0x0000000401067c10 */ /* 0x001fca000ff1e0ff */
[----:B--2---:R-:W-:Y:S02]  /*0090*/  IMAD.X R7, RZ, RZ, UR5, P0 ;  /* 0x00000005ff077e24 */ /* 0x004fe400080e06ff */
[----:B-1----:R-:W-:Y:S01]  /*00a0*/  IMAD R0, R0, UR6, R3 ;  /* 0x0000000600007c24 */ /* 0x002fe2000f8e0203 */
[----:B------:R-:W0:Y:S01]  /*00b0*/  LDCU.64 UR6, c[0x4][0x8] ;  /* 0x01000100ff0677ac */ /* 0x000e220008000a00 */
[----:B------:R-:W1:Y:S03]  /*00c0*/  LDC.64 R2, c[0x4][R2] ;  /* 0x0100000002027b82 */ /* 0x000e660000000a00 */
[----:B------:R2:W-:Y:S01]  /*00d0*/  STL [R1], R0 ;  /* 0x0000000001007387 */ /* 0x0005e20000100800 */
[----:B0-----:R-:W-:Y:S01]  /*00e0*/  IMAD.U32 R4, RZ, RZ, UR6 ;  /* 0x00000006ff047e24 */ /* 0x001fe2000f8e00ff */
[----:B--2---:R-:W-:-:S07]  /*00f0*/  MOV R5, UR7 ;  /* 0x0000000700057c02 */ /* 0x004fce0008000f00 */
[----:B------:R-:W-:-:S07]  /*0100*/  LEPC R20, `(.L_x_0) ;  /* 0x000000001014794e */ /* 0x000fce0000000000 */
[----:B-1----:R-:W-:Y:S05]  /*0110*/  CALL.ABS.NOINC R2 ;  /* 0x0000000002007343 */ /* 0x002fea0003c00000 */
.L_x_0:
[----:B------:R-:W-:Y:S05]  /*0120*/  EXIT ;  /* 0x000000000000794d */ /* 0x000fea0003800000 */
.L_x_1:
[----:B------:R-:W-:-:S00]  /*0130*/  BRA `(.L_x_1) ;  /* 0xfffffffc00fc7947 */ /* 0x000fc0000383ffff */
[----:B------:R-:W-:-:S00]  /*0140*/  NOP ;  /* 0x0000000000007918 */ /* 0x000fc00000000000 */
        /* <DEDUP_REMOVED lines=11> */
.L_x_2:


//--------------------- .nv.global.init           --------------------------
	.section	.nv.global.init,"aw",@progbits
.nv.global.init:
	.type		$str,@object
	.size		$str,(.L_0 - $str)
$str:
        /*0000*/ 	.byte	0x48, 0x65, 0x6c, 0x6c, 0x6f, 0x20, 0x77, 0x6f, 0x72, 0x6c, 0x64, 0x20, 0x66, 0x72, 0x6f, 0x6d
        /*0010*/ 	.byte	0x21, 0x20, 0x25, 0x64, 0x0a, 0x00
.L_0:


//--------------------- .nv.shared.reserved.0     --------------------------
	.section	.nv.shared.reserved.0,"aw",@nobits
	.weak		__nv_reservedSMEM_offset_0_alias
	.size		__nv_reservedSMEM_offset_0_alias, 0, 64
	.other		__nv_reservedSMEM_offset_0_alias,@"STO_CUDA_RESERVED_SHARED STV_DEFAULT"
__nv_reservedSMEM_offset_0_alias:
	.zero		0
	.zero		64


//--------------------- .nv.constant0._Z8mykernelv --------------------------
	.section	.nv.constant0._Z8mykernelv,"a",@progbits
	.sectionflags	@""
	.align	4
.nv.constant0._Z8mykernelv:
	.zero		896


//--------------------- SYMBOLS --------------------------

	.type		.nv.reservedSmem.offset0,@object
	.size		.nv.reservedSmem.offset0,0x4
	.type		vprintf,@function
